//
// Generated by NVIDIA NVVM Compiler
//
// Compiler Build ID: CL-36424714
// Cuda compilation tools, release 13.0, V13.0.88
// Based on NVVM 20.0.0
//

.version 9.0
.target sm_100
.address_size 64

	// .globl	_Z14mat_mul_kernelPfS_S_jjj

.visible .entry _Z14mat_mul_kernelPfS_S_jjj(
	.param .u64 .ptr .align 1 _Z14mat_mul_kernelPfS_S_jjj_param_0,
	.param .u64 .ptr .align 1 _Z14mat_mul_kernelPfS_S_jjj_param_1,
	.param .u64 .ptr .align 1 _Z14mat_mul_kernelPfS_S_jjj_param_2,
	.param .u32 _Z14mat_mul_kernelPfS_S_jjj_param_3,
	.param .u32 _Z14mat_mul_kernelPfS_S_jjj_param_4,
	.param .u32 _Z14mat_mul_kernelPfS_S_jjj_param_5
)
{
	.reg .pred 	%p<13>;
	.reg .b32 	%r<92>;
	.reg .b32 	%f<68>;
	.reg .b64 	%rd<69>;

	ld.param.u64 	%rd4, [_Z14mat_mul_kernelPfS_S_jjj_param_0];
	ld.param.u64 	%rd5, [_Z14mat_mul_kernelPfS_S_jjj_param_1];
	ld.param.u64 	%rd3, [_Z14mat_mul_kernelPfS_S_jjj_param_2];
	ld.param.u32 	%r45, [_Z14mat_mul_kernelPfS_S_jjj_param_3];
	ld.param.u32 	%r46, [_Z14mat_mul_kernelPfS_S_jjj_param_4];
	ld.param.u32 	%r47, [_Z14mat_mul_kernelPfS_S_jjj_param_5];
	cvta.to.global.u64 	%rd1, %rd5;
	cvta.to.global.u64 	%rd2, %rd4;
	mov.u32 	%r48, %ntid.y;
	mov.u32 	%r49, %ctaid.y;
	mov.u32 	%r50, %tid.y;
	mad.lo.s32 	%r1, %r48, %r49, %r50;
	mov.u32 	%r51, %ntid.x;
	mov.u32 	%r52, %ctaid.x;
	mul.lo.s32 	%r2, %r51, %r52;
	mov.u32 	%r3, %tid.x;
	add.s32 	%r4, %r2, %r3;
	setp.eq.s32 	%p1, %r47, 0;
	mov.f32 	%f67, 0f00000000;
	@%p1 bra 	$L__BB0_12;
	mul.lo.s32 	%r5, %r47, %r1;
	and.b32  	%r6, %r47, 7;
	setp.lt.u32 	%p2, %r47, 8;
	mov.f32 	%f67, 0f00000000;
	mov.b32 	%r90, 0;
	@%p2 bra 	$L__BB0_4;
	and.b32  	%r90, %r47, -8;
	neg.s32 	%r88, %r90;
	add.s32 	%r54, %r3, %r46;
	add.s32 	%r87, %r54, %r2;
	shl.b32 	%r10, %r46, 3;
	shl.b32 	%r55, %r46, 1;
	add.s32 	%r86, %r4, %r55;
	mad.lo.s32 	%r85, %r46, 3, %r4;
	shl.b32 	%r56, %r46, 2;
	add.s32 	%r84, %r4, %r56;
	mad.lo.s32 	%r83, %r46, 5, %r4;
	mad.lo.s32 	%r82, %r46, 6, %r4;
	mad.lo.s32 	%r81, %r46, 7, %r4;
	add.s32 	%r79, %r5, 3;
	mov.f32 	%f67, 0f00000000;
	mov.u32 	%r80, %r4;
$L__BB0_3:
	.pragma "nounroll";
	add.s32 	%r57, %r79, -3;
	mul.wide.u32 	%rd6, %r57, 4;
	add.s64 	%rd7, %rd2, %rd6;
	ld.global.f32 	%f17, [%rd7];
	mul.wide.u32 	%rd8, %r80, 4;
	add.s64 	%rd9, %rd1, %rd8;
	ld.global.f32 	%f18, [%rd9];
	fma.rn.f32 	%f19, %f17, %f18, %f67;
	add.s32 	%r58, %r79, -2;
	mul.wide.u32 	%rd10, %r58, 4;
	add.s64 	%rd11, %rd2, %rd10;
	ld.global.f32 	%f20, [%rd11];
	mul.wide.u32 	%rd12, %r87, 4;
	add.s64 	%rd13, %rd1, %rd12;
	ld.global.f32 	%f21, [%rd13];
	fma.rn.f32 	%f22, %f20, %f21, %f19;
	add.s32 	%r59, %r79, -1;
	mul.wide.u32 	%rd14, %r59, 4;
	add.s64 	%rd15, %rd2, %rd14;
	ld.global.f32 	%f23, [%rd15];
	mul.wide.u32 	%rd16, %r86, 4;
	add.s64 	%rd17, %rd1, %rd16;
	ld.global.f32 	%f24, [%rd17];
	fma.rn.f32 	%f25, %f23, %f24, %f22;
	add.s32 	%r60, %r79, 4;
	mul.wide.u32 	%rd18, %r79, 4;
	add.s64 	%rd19, %rd2, %rd18;
	ld.global.f32 	%f26, [%rd19];
	mul.wide.u32 	%rd20, %r85, 4;
	add.s64 	%rd21, %rd1, %rd20;
	ld.global.f32 	%f27, [%rd21];
	fma.rn.f32 	%f28, %f26, %f27, %f25;
	add.s32 	%r61, %r79, 1;
	mul.wide.u32 	%rd22, %r61, 4;
	add.s64 	%rd23, %rd2, %rd22;
	ld.global.f32 	%f29, [%rd23];
	mul.wide.u32 	%rd24, %r84, 4;
	add.s64 	%rd25, %rd1, %rd24;
	ld.global.f32 	%f30, [%rd25];
	fma.rn.f32 	%f31, %f29, %f30, %f28;
	add.s32 	%r62, %r79, 2;
	mul.wide.u32 	%rd26, %r62, 4;
	add.s64 	%rd27, %rd2, %rd26;
	ld.global.f32 	%f32, [%rd27];
	mul.wide.u32 	%rd28, %r83, 4;
	add.s64 	%rd29, %rd1, %rd28;
	ld.global.f32 	%f33, [%rd29];
	fma.rn.f32 	%f34, %f32, %f33, %f31;
	add.s32 	%r63, %r79, 3;
	mul.wide.u32 	%rd30, %r63, 4;
	add.s64 	%rd31, %rd2, %rd30;
	ld.global.f32 	%f35, [%rd31];
	mul.wide.u32 	%rd32, %r82, 4;
	add.s64 	%rd33, %rd1, %rd32;
	ld.global.f32 	%f36, [%rd33];
	fma.rn.f32 	%f37, %f35, %f36, %f34;
	mul.wide.u32 	%rd34, %r60, 4;
	add.s64 	%rd35, %rd2, %rd34;
	ld.global.f32 	%f38, [%rd35];
	mul.wide.u32 	%rd36, %r81, 4;
	add.s64 	%rd37, %rd1, %rd36;
	ld.global.f32 	%f39, [%rd37];
	fma.rn.f32 	%f67, %f38, %f39, %f37;
	add.s32 	%r88, %r88, 8;
	add.s32 	%r87, %r87, %r10;
	add.s32 	%r86, %r86, %r10;
	add.s32 	%r85, %r85, %r10;
	add.s32 	%r84, %r84, %r10;
	add.s32 	%r83, %r83, %r10;
	add.s32 	%r82, %r82, %r10;
	add.s32 	%r81, %r81, %r10;
	add.s32 	%r80, %r80, %r10;
	add.s32 	%r79, %r79, 8;
	setp.ne.s32 	%p3, %r88, 0;
	@%p3 bra 	$L__BB0_3;
$L__BB0_4:
	setp.eq.s32 	%p4, %r6, 0;
	@%p4 bra 	$L__BB0_12;
	and.b32  	%r39, %r47, 3;
	setp.lt.u32 	%p5, %r6, 4;
	@%p5 bra 	$L__BB0_7;
	add.s32 	%r64, %r90, %r5;
	mul.wide.u32 	%rd38, %r64, 4;
	add.s64 	%rd39, %rd2, %rd38;
	ld.global.f32 	%f41, [%rd39];
	mad.lo.s32 	%r65, %r90, %r46, %r4;
	mul.wide.u32 	%rd40, %r65, 4;
	add.s64 	%rd41, %rd1, %rd40;
	ld.global.f32 	%f42, [%rd41];
	fma.rn.f32 	%f43, %f41, %f42, %f67;
	add.s32 	%r66, %r64, 1;
	mul.wide.u32 	%rd42, %r66, 4;
	add.s64 	%rd43, %rd2, %rd42;
	ld.global.f32 	%f44, [%rd43];
	add.s32 	%r67, %r65, %r46;
	mul.wide.u32 	%rd44, %r67, 4;
	add.s64 	%rd45, %rd1, %rd44;
	ld.global.f32 	%f45, [%rd45];
	fma.rn.f32 	%f46, %f44, %f45, %f43;
	add.s32 	%r68, %r64, 2;
	mul.wide.u32 	%rd46, %r68, 4;
	add.s64 	%rd47, %rd2, %rd46;
	ld.global.f32 	%f47, [%rd47];
	add.s32 	%r69, %r67, %r46;
	mul.wide.u32 	%rd48, %r69, 4;
	add.s64 	%rd49, %rd1, %rd48;
	ld.global.f32 	%f48, [%rd49];
	fma.rn.f32 	%f49, %f47, %f48, %f46;
	add.s32 	%r70, %r64, 3;
	mul.wide.u32 	%rd50, %r70, 4;
	add.s64 	%rd51, %rd2, %rd50;
	ld.global.f32 	%f50, [%rd51];
	add.s32 	%r71, %r69, %r46;
	mul.wide.u32 	%rd52, %r71, 4;
	add.s64 	%rd53, %rd1, %rd52;
	ld.global.f32 	%f51, [%rd53];
	fma.rn.f32 	%f67, %f50, %f51, %f49;
	add.s32 	%r90, %r90, 4;
$L__BB0_7:
	setp.eq.s32 	%p6, %r39, 0;
	@%p6 bra 	$L__BB0_12;
	setp.eq.s32 	%p7, %r39, 1;
	@%p7 bra 	$L__BB0_10;
	add.s32 	%r72, %r90, %r5;
	mul.wide.u32 	%rd54, %r72, 4;
	add.s64 	%rd55, %rd2, %rd54;
	ld.global.f32 	%f53, [%rd55];
	mad.lo.s32 	%r73, %r90, %r46, %r4;
	mul.wide.u32 	%rd56, %r73, 4;
	add.s64 	%rd57, %rd1, %rd56;
	ld.global.f32 	%f54, [%rd57];
	fma.rn.f32 	%f55, %f53, %f54, %f67;
	add.s32 	%r74, %r72, 1;
	mul.wide.u32 	%rd58, %r74, 4;
	add.s64 	%rd59, %rd2, %rd58;
	ld.global.f32 	%f56, [%rd59];
	add.s32 	%r75, %r73, %r46;
	mul.wide.u32 	%rd60, %r75, 4;
	add.s64 	%rd61, %rd1, %rd60;
	ld.global.f32 	%f57, [%rd61];
	fma.rn.f32 	%f67, %f56, %f57, %f55;
	add.s32 	%r90, %r90, 2;
$L__BB0_10:
	and.b32  	%r76, %r47, 1;
	setp.eq.b32 	%p8, %r76, 1;
	not.pred 	%p9, %p8;
	@%p9 bra 	$L__BB0_12;
	add.s32 	%r77, %r90, %r5;
	mul.wide.u32 	%rd62, %r77, 4;
	add.s64 	%rd63, %rd2, %rd62;
	ld.global.f32 	%f58, [%rd63];
	mad.lo.s32 	%r78, %r90, %r46, %r4;
	mul.wide.u32 	%rd64, %r78, 4;
	add.s64 	%rd65, %rd1, %rd64;
	ld.global.f32 	%f59, [%rd65];
	fma.rn.f32 	%f67, %f58, %f59, %f67;
$L__BB0_12:
	mad.lo.s32 	%r44, %r46, %r1, %r4;
	setp.ge.u32 	%p10, %r1, %r45;
	setp.ge.u32 	%p11, %r4, %r46;
	or.pred  	%p12, %p10, %p11;
	@%p12 bra 	$L__BB0_14;
	cvta.to.global.u64 	%rd66, %rd3;
	mul.wide.u32 	%rd67, %r44, 4;
	add.s64 	%rd68, %rd66, %rd67;
	st.global.f32 	[%rd68], %f67;
$L__BB0_14:
	ret;

}


// ===== COMPILED SASS (sm_100) =====

	.target	sm_100

	.elftype	@"ET_EXEC"


//--------------------- .note.nv.tkinfo           --------------------------
	.section	.note.nv.tkinfo,"",@"SHT_NOTE"
	.sectionflags	@"SHF_NOTE_NV_TKINFO"
	.tkinfo
        /*0018*/ 	.word	0x00000002
        /*0030*/ 	.string	""
        /*0030*/ 	.string	"ptxas"
        /*0030*/ 	.string	"Cuda compilation tools, release 13.0, V13.0.88"
        /*0030*/ 	.string	"Build cuda_13.0.r13.0/compiler.36424714_0"
        /*0030*/ 	.string	"-arch sm_100 -m 64 "



//--------------------- .note.nv.cuinfo           --------------------------
	.section	.note.nv.cuinfo,"",@"SHT_NOTE"
	.sectionflags	@"SHF_NOTE_NV_CUINFO"
        /*0018*/ 	.short	0x0002
        /*001a*/ 	.short	0x0064
        /*001c*/ 	.short	0x0082
	.zero		2


//--------------------- .nv.info                  --------------------------
	.section	.nv.info,"",@"SHT_CUDA_INFO"
	.align	4


	//----- nvinfo : EIATTR_REGCOUNT
	.align		4
        /*0000*/ 	.byte	0x04, 0x2f
        /*0002*/ 	.short	(.L_1 - .L_0)
	.align		4
.L_0:
        /*0004*/ 	.word	index@(_Z14mat_mul_kernelPfS_S_jjj)
        /*0008*/ 	.word	0x00000020


	//----- nvinfo : EIATTR_FRAME_SIZE
	.align		4
.L_1:
        /*000c*/ 	.byte	0x04, 0x11
        /*000e*/ 	.short	(.L_3 - .L_2)
	.align		4
.L_2:
        /*0010*/ 	.word	index@(_Z14mat_mul_kernelPfS_S_jjj)
        /*0014*/ 	.word	0x00000000


	//----- nvinfo : EIATTR_MIN_STACK_SIZE
	.align		4
.L_3:
        /*0018*/ 	.byte	0x04, 0x12
        /*001a*/ 	.short	(.L_5 - .L_4)
	.align		4
.L_4:
        /*001c*/ 	.word	index@(_Z14mat_mul_kernelPfS_S_jjj)
        /*0020*/ 	.word	0x00000000
.L_5:


//--------------------- .nv.compat                --------------------------
	.section	.nv.compat,"",@"SHT_CUDA_COMPAT_INFO"
	.align	4
        /*0000*/ 	.byte	0x02, 0x09, 0x00, 0x00, 0x02, 0x02, 0x01, 0x00, 0x02, 0x05, 0x05, 0x00, 0x03, 0x07, 0x01, 0x01
        /*0010*/ 	.byte	0x02, 0x03, 0x00, 0x00, 0x02, 0x06, 0x01, 0x00, 0x04, 0x0b, 0x08, 0x00, 0x09, 0x00, 0x00, 0x00
        /*0020*/ 	.byte	0x00, 0x00, 0x00, 0x00


//--------------------- .nv.info._Z14mat_mul_kernelPfS_S_jjj --------------------------
	.section	.nv.info._Z14mat_mul_kernelPfS_S_jjj,"",@"SHT_CUDA_INFO"
	.sectionflags	@""
	.align	4


	//----- nvinfo : EIATTR_CUDA_API_VERSION
	.align		4
        /*0000*/ 	.byte	0x04, 0x37
        /*0002*/ 	.short	(.L_7 - .L_6)
.L_6:
        /*0004*/ 	.word	0x00000082


	//----- nvinfo : EIATTR_KPARAM_INFO
	.align		4
.L_7:
        /*0008*/ 	.byte	0x04, 0x17
        /*000a*/ 	.short	(.L_9 - .L_8)
.L_8:
        /*000c*/ 	.word	0x00000000
        /*0010*/ 	.short	0x0005
        /*0012*/ 	.short	0x0020
        /*0014*/ 	.byte	0x00, 0xf0, 0x11, 0x00


	//----- nvinfo : EIATTR_KPARAM_INFO
	.align		4
.L_9:
        /*0018*/ 	.byte	0x04, 0x17
        /*001a*/ 	.short	(.L_11 - .L_10)
.L_10:
        /*001c*/ 	.word	0x00000000
        /*0020*/ 	.short	0x0004
        /*0022*/ 	.short	0x001c
        /*0024*/ 	.byte	0x00, 0xf0, 0x11, 0x00


	//----- nvinfo : EIATTR_KPARAM_INFO
	.align		4
.L_11:
        /*0028*/ 	.byte	0x04, 0x17
        /*002a*/ 	.short	(.L_13 - .L_12)
.L_12:
        /*002c*/ 	.word	0x00000000
        /*0030*/ 	.short	0x0003
        /*0032*/ 	.short	0x0018
        /*0034*/ 	.byte	0x00, 0xf0, 0x11, 0x00


	//----- nvinfo : EIATTR_KPARAM_INFO
	.align		4
.L_13:
        /*0038*/ 	.byte	0x04, 0x17
        /*003a*/ 	.short	(.L_15 - .L_14)
.L_14:
        /*003c*/ 	.word	0x00000000
        /*0040*/ 	.short	0x0002
        /*0042*/ 	.short	0x0010
        /*0044*/ 	.byte	0x00, 0xf5, 0x21, 0x00


	//----- nvinfo : EIATTR_KPARAM_INFO
	.align		4
.L_15:
        /*0048*/ 	.byte	0x04, 0x17
        /*004a*/ 	.short	(.L_17 - .L_16)
.L_16:
        /*004c*/ 	.word	0x00000000
        /*0050*/ 	.short	0x0001
        /*0052*/ 	.short	0x0008
        /*0054*/ 	.byte	0x00, 0xf5, 0x21, 0x00


	//----- nvinfo : EIATTR_KPARAM_INFO
	.align		4
.L_17:
        /*0058*/ 	.byte	0x04, 0x17
        /*005a*/ 	.short	(.L_19 - .L_18)
.L_18:
        /*005c*/ 	.word	0x00000000
        /*0060*/ 	.short	0x0000
        /*0062*/ 	.short	0x0000
        /*0064*/ 	.byte	0x00, 0xf5, 0x21, 0x00


	//----- nvinfo : EIATTR_SPARSE_MMA_MASK
	.align		4
.L_19:
        /*0068*/ 	.byte	0x03, 0x50
        /*006a*/ 	.short	0x0000


	//----- nvinfo : EIATTR_MAXREG_COUNT
	.align		4
        /*006c*/ 	.byte	0x03, 0x1b
        /*006e*/ 	.short	0x00ff


	//----- nvinfo : EIATTR_MERCURY_ISA_VERSION
	.align		4
        /*0070*/ 	.byte	0x03, 0x5f
        /*0072*/ 	.short	0x0101


	//----- nvinfo : EIATTR_VRC_CTA_INIT_COUNT
	.align		4
        /*0074*/ 	.byte	0x02, 0x4a
	.zero		1
	.zero		1


	//----- nvinfo : EIATTR_EXIT_INSTR_OFFSETS
	.align		4
        /*0078*/ 	.byte	0x04, 0x1c
        /*007a*/ 	.short	(.L_21 - .L_20)


	//   ....[0]....
.L_20:
        /*007c*/ 	.word	0x00000a80


	//   ....[1]....
        /*0080*/ 	.word	0x00000ac0


	//----- nvinfo : EIATTR_CBANK_PARAM_SIZE
	.align		4
.L_21:
        /*0084*/ 	.byte	0x03, 0x19
        /*0086*/ 	.short	0x0024


	//----- nvinfo : EIATTR_PARAM_CBANK
	.align		4
        /*0088*/ 	.byte	0x04, 0x0a
        /*008a*/ 	.short	(.L_23 - .L_22)
	.align		4
.L_22:
        /*008c*/ 	.word	index@(.nv.constant0._Z14mat_mul_kernelPfS_S_jjj)
        /*0090*/ 	.short	0x0380
        /*0092*/ 	.short	0x0024


	//----- nvinfo : EIATTR_SW_WAR
	.align		4
.L_23:
        /*0094*/ 	.byte	0x04, 0x36
        /*0096*/ 	.short	(.L_25 - .L_24)
.L_24:
        /*0098*/ 	.word	0x00000008
.L_25:


//--------------------- .nv.callgraph             --------------------------
	.section	.nv.callgraph,"",@"SHT_CUDA_CALLGRAPH"
	.align	4
	.sectionentsize	8
	.align		4
        /*0000*/ 	.word	0x00000000
	.align		4
        /*0004*/ 	.word	0xffffffff
	.align		4
        /*0008*/ 	.word	0x00000000
	.align		4
        /*000c*/ 	.word	0xfffffffe
	.align		4
        /*0010*/ 	.word	0x00000000
	.align		4
        /*0014*/ 	.word	0xfffffffd
	.align		4
        /*0018*/ 	.word	0x00000000
	.align		4
        /*001c*/ 	.word	0xfffffffc


//--------------------- .text._Z14mat_mul_kernelPfS_S_jjj --------------------------
	.section	.text._Z14mat_mul_kernelPfS_S_jjj,"ax",@progbits
	.align	128
        .global         _Z14mat_mul_kernelPfS_S_jjj
        .type           _Z14mat_mul_kernelPfS_S_jjj,@function
        .size           _Z14mat_mul_kernelPfS_S_jjj,(.L_x_5 - _Z14mat_mul_kernelPfS_S_jjj)
        .other          _Z14mat_mul_kernelPfS_S_jjj,@"STO_CUDA_ENTRY STV_DEFAULT"
_Z14mat_mul_kernelPfS_S_jjj:
.text._Z14mat_mul_kernelPfS_S_jjj:
[----:B------:R-:W-:Y:S08]  /*0000*/  LDC R1, c[0x0][0x37c] ;  /* 0x0000df00ff017b82 */ /* 0x000ff00000000800 */
[----:B------:R-:W0:Y:S01]  /*0010*/  LDC R0, c[0x0][0x3a0] ;  /* 0x0000e800ff007b82 */ /* 0x000e220000000800 */
[----:B------:R-:W1:Y:S01]  /*0020*/  S2R R3, SR_CTAID.Y ;  /* 0x0000000000037919 */ /* 0x000e620000002600 */
[----:B------:R-:W1:Y:S01]  /*0030*/  LDCU UR8, c[0x0][0x364] ;  /* 0x00006c80ff0877ac */ /* 0x000e620008000800 */
[----:B------:R-:W-:Y:S01]  /*0040*/  HFMA2 R25, -RZ, RZ, 0, 0 ;  /* 0x00000000ff197431 */ /* 0x000fe200000001ff */
[----:B------:R-:W1:Y:S01]  /*0050*/  S2R R2, SR_TID.Y ;  /* 0x0000000000027919 */ /* 0x000e620000002200 */
[----:B------:R-:W2:Y:S03]  /*0060*/  LDCU UR4, c[0x0][0x360] ;  /* 0x00006c00ff0477ac */ /* 0x000ea60008000800 */
[----:B------:R-:W2:Y:S01]  /*0070*/  S2UR UR5, SR_CTAID.X ;  /* 0x00000000000579c3 */ /* 0x000ea20000002500 */
[----:B------:R-:W3:Y:S01]  /*0080*/  S2R R12, SR_TID.X ;  /* 0x00000000000c7919 */ /* 0x000ee20000002100 */
[----:B------:R-:W4:Y:S01]  /*0090*/  LDCU.64 UR6, c[0x0][0x358] ;  /* 0x00006b00ff0677ac */ /* 0x000f220008000a00 */
[----:B0-----:R-:W-:Y:S01]  /*00a0*/  ISETP.NE.AND P0, PT, R0, RZ, PT ;  /* 0x000000ff0000720c */ /* 0x001fe20003f05270 */
[----:B--2---:R-:W-:Y:S01]  /*00b0*/  UIMAD UR4, UR4, UR5, URZ ;  /* 0x00000005040472a4 */ /* 0x004fe2000f8e02ff */
[----:B-1----:R-:W-:-:S05]  /*00c0*/  IMAD R3, R3, UR8, R2 ;  /* 0x0000000803037c24 */ /* 0x002fca000f8e0202 */
[----:B---3--:R-:W-:-:S06]  /*00d0*/  IADD3 R4, PT, PT, R12, UR4, RZ ;  /* 0x000000040c047c10 */ /* 0x008fcc000fffe0ff */
[----:B----4-:R-:W-:Y:S05]  /*00e0*/  @!P0 BRA `(.L_x_0) ;  /* 0x0000000800548947 */ /* 0x010fea0003800000 */
[C---:B------:R-:W-:Y:S02]  /*00f0*/  ISETP.GE.U32.AND P1, PT, R0.reuse, 0x8, PT ;  /* 0x000000080000780c */ /* 0x040fe40003f26070 */
[----:B------:R-:W-:Y:S02]  /*0100*/  LOP3.LUT R5, R0, 0x7, RZ, 0xc0, !PT ;  /* 0x0000000700057812 */ /* 0x000fe400078ec0ff */
[----:B------:R-:W-:Y:S02]  /*0110*/  MOV R25, RZ ;  /* 0x000000ff00197202 */ /* 0x000fe40000000f00 */
[----:B------:R-:W-:Y:S02]  /*0120*/  ISETP.NE.AND P0, PT, R5, RZ, PT ;  /* 0x000000ff0500720c */ /* 0x000fe40003f05270 */
[----:B------:R-:W-:-:S05]  /*0130*/  MOV R7, RZ ;  /* 0x000000ff00077202 */ /* 0x000fca0000000f00 */
[----:B------:R-:W-:Y:S06]  /*0140*/  @!P1 BRA `(.L_x_1) ;  /* 0x0000000400289947 */ /* 0x000fec0003800000 */
[----:B------:R-:W0:Y:S01]  /*0150*/  LDC R9, c[0x0][0x39c] ;  /* 0x0000e700ff097b82 */ /* 0x000e220000000800 */
[----:B------:R-:W-:Y:S01]  /*0160*/  LOP3.LUT R7, R0, 0xfffffff8, RZ, 0xc0, !PT ;  /* 0xfffffff800077812 */ /* 0x000fe200078ec0ff */
[----:B------:R-:W-:Y:S01]  /*0170*/  IMAD R6, R3, R0, 0x3 ;  /* 0x0000000303067424 */ /* 0x000fe200078e0200 */
[----:B------:R-:W-:Y:S02]  /*0180*/  MOV R25, RZ ;  /* 0x000000ff00197202 */ /* 0x000fe40000000f00 */
[-C--:B------:R-:W-:Y:S02]  /*0190*/  MOV R8, R4.reuse ;  /* 0x0000000400087202 */ /* 0x080fe40000000f00 */
[----:B------:R-:W-:Y:S02]  /*01a0*/  IADD3 R10, PT, PT, -R7, RZ, RZ ;  /* 0x000000ff070a7210 */ /* 0x000fe40007ffe1ff */
[C---:B0-----:R-:W-:Y:S01]  /*01b0*/  IADD3 R2, PT, PT, R9.reuse, UR4, R12 ;  /* 0x0000000409027c10 */ /* 0x041fe2000fffe00c */
[C-C-:B------:R-:W-:Y:S01]  /*01c0*/  IMAD R11, R9.reuse, 0x3, R4.reuse ;  /* 0x00000003090b7824 */ /* 0x140fe200078e0204 */
[CC--:B------:R-:W-:Y:S01]  /*01d0*/  LEA R12, R9.reuse, R4.reuse, 0x1 ;  /* 0x00000004090c7211 */ /* 0x0c0fe200078e08ff */
[C-C-:B------:R-:W-:Y:S01]  /*01e0*/  IMAD R22, R9.reuse, 0x5, R4.reuse ;  /* 0x0000000509167824 */ /* 0x140fe200078e0204 */
[C---:B------:R-:W-:Y:S01]  /*01f0*/  LEA R13, R9.reuse, R4, 0x2 ;  /* 0x00000004090d7211 */ /* 0x040fe200078e10ff */
[----:B------:R-:W-:-:S02]  /*0200*/  IMAD R23, R9, 0x6, R4 ;  /* 0x0000000609177824 */ /* 0x000fc400078e0204 */
[----:B------:R-:W-:-:S07]  /*0210*/  IMAD R24, R9, 0x7, R4 ;  /* 0x0000000709187824 */ /* 0x000fce00078e0204 */
.L_x_2:
[----:B------:R-:W0:Y:S01]  /*0220*/  LDC.64 R18, c[0x0][0x380] ;  /* 0x0000e000ff127b82 */ /* 0x000e220000000a00 */
[----:B------:R-:W-:-:S07]  /*0230*/  IADD3 R21, PT, PT, R6, -0x3, RZ ;  /* 0xfffffffd06157810 */ /* 0x000fce0007ffe0ff */
[----:B------:R-:W1:Y:S01]  /*0240*/  LDC.64 R14, c[0x0][0x388] ;  /* 0x0000e200ff0e7b82 */ /* 0x000e620000000a00 */
[----:B0-----:R-:W-:-:S06]  /*0250*/  IMAD.WIDE.U32 R20, R21, 0x4, R18 ;  /* 0x0000000415147825 */ /* 0x001fcc00078e0012 */
[----:B------:R-:W2:Y:S01]  /*0260*/  LDG.E R20, desc[UR6][R20.64] ;  /* 0x0000000614147981 */ /* 0x000ea2000c1e1900 */
[----:B-1----:R-:W-:-:S06]  /*0270*/  IMAD.WIDE.U32 R16, R8, 0x4, R14 ;  /* 0x0000000408107825 */ /* 0x002fcc00078e000e */
[----:B------:R-:W2:Y:S01]  /*0280*/  LDG.E R16, desc[UR6][R16.64] ;  /* 0x0000000610107981 */ /* 0x000ea2000c1e1900 */
[----:B------:R-:W-:Y:S01]  /*0290*/  IADD3 R27, PT, PT, R6, -0x2, RZ ;  /* 0xfffffffe061b7810 */ /* 0x000fe20007ffe0ff */
[----:B------:R-:W-:-:S06]  /*02a0*/  IMAD.WIDE.U32 R28, R2, 0x4, R14 ;  /* 0x00000004021c7825 */ /* 0x000fcc00078e000e */
[----:B------:R-:W3:Y:S01]  /*02b0*/  LDG.E R28, desc[UR6][R28.64] ;  /* 0x000000061c1c7981 */ /* 0x000ee2000c1e1900 */
[----:B--2---:R-:W-:Y:S01]  /*02c0*/  FFMA R25, R20, R16, R25 ;  /* 0x0000001014197223 */ /* 0x004fe20000000019 */
[----:B------:R-:W-:Y:S01]  /*02d0*/  IMAD.WIDE.U32 R20, R27, 0x4, R18 ;  /* 0x000000041b147825 */ /* 0x000fe200078e0012 */
[----:B------:R-:W-:-:S05]  /*02e0*/  IADD3 R27, PT, PT, R6, -0x1, RZ ;  /* 0xffffffff061b7810 */ /* 0x000fca0007ffe0ff */
[----:B------:R-:W-:Y:S01]  /*02f0*/  IMAD.WIDE.U32 R26, R27, 0x4, R18 ;  /* 0x000000041b1a7825 */ /* 0x000fe200078e0012 */
[----:B------:R-:W3:Y:S04]  /*0300*/  LDG.E R20, desc[UR6][R20.64] ;  /* 0x0000000614147981 */ /* 0x000ee8000c1e1900 */
[----:B------:R0:W2:Y:S02]  /*0310*/  LDG.E R16, desc[UR6][R26.64] ;  /* 0x000000061a107981 */ /* 0x0000a4000c1e1900 */
[----:B0-----:R-:W-:-:S05]  /*0320*/  IMAD.WIDE.U32 R26, R12, 0x4, R14 ;  /* 0x000000040c1a7825 */ /* 0x001fca00078e000e */
[----:B------:R-:W2:Y:S01]  /*0330*/  LDG.E R17, desc[UR6][R26.64] ;  /* 0x000000061a117981 */ /* 0x000ea2000c1e1900 */
[----:B------:R-:W-:Y:S01]  /*0340*/  IADD3 R21, PT, PT, R6, 0x1, RZ ;  /* 0x0000000106157810 */ /* 0x000fe20007ffe0ff */
[----:B---3--:R-:W-:-:S04]  /*0350*/  FFMA R25, R20, R28, R25 ;  /* 0x0000001c14197223 */ /* 0x008fc80000000019 */
[----:B--2---:R-:W-:Y:S01]  /*0360*/  FFMA R25, R16, R17, R25 ;  /* 0x0000001110197223 */ /* 0x004fe20000000019 */
[----:B------:R-:W-:-:S05]  /*0370*/  IMAD.WIDE.U32 R16, R6, 0x4, R18 ;  /* 0x0000000406107825 */ /* 0x000fca00078e0012 */
[----:B------:R0:W2:Y:S02]  /*0380*/  LDG.E R28, desc[UR6][R16.64] ;  /* 0x00000006101c7981 */ /* 0x0000a4000c1e1900 */
[----:B0-----:R-:W-:-:S04]  /*0390*/  IMAD.WIDE.U32 R16, R21, 0x4, R18 ;  /* 0x0000000415107825 */ /* 0x001fc800078e0012 */
[--C-:B------:R-:W-:Y:S02]  /*03a0*/  IMAD.WIDE.U32 R20, R11, 0x4, R14.reuse ;  /* 0x000000040b147825 */ /* 0x100fe400078e000e */
[----:B------:R-:W3:Y:S04]  /*03b0*/  LDG.E R16, desc[UR6][R16.64] ;  /* 0x0000000610107981 */ /* 0x000ee8000c1e1900 */
[----:B------:R0:W2:Y:S02]  /*03c0*/  LDG.E R29, desc[UR6][R20.64] ;  /* 0x00000006141d7981 */ /* 0x0000a4000c1e1900 */
[----:B0-----:R-:W-:-:S05]  /*03d0*/  IMAD.WIDE.U32 R20, R13, 0x4, R14 ;  /* 0x000000040d147825 */ /* 0x001fca00078e000e */
[----:B------:R0:W3:Y:S01]  /*03e0*/  LDG.E R26, desc[UR6][R20.64] ;  /* 0x00000006141a7981 */ /* 0x0000e2000c1e1900 */
[C---:B------:R-:W-:Y:S02]  /*03f0*/  IADD3 R27, PT, PT, R6.reuse, 0x3, RZ ;  /* 0x00000003061b7810 */ /* 0x040fe40007ffe0ff */
[----:B0-----:R-:W-:Y:S01]  /*0400*/  IADD3 R21, PT, PT, R6, 0x4, RZ ;  /* 0x0000000406157810 */ /* 0x001fe20007ffe0ff */
[----:B--2---:R-:W-:Y:S01]  /*0410*/  FFMA R25, R28, R29, R25 ;  /* 0x0000001d1c197223 */ /* 0x004fe20000000019 */
[----:B------:R-:W-:-:S05]  /*0420*/  IADD3 R29, PT, PT, R6, 0x2, RZ ;  /* 0x00000002061d7810 */ /* 0x000fca0007ffe0ff */
[----:B------:R-:W-:-:S06]  /*0430*/  IMAD.WIDE.U32 R28, R29, 0x4, R18 ;  /* 0x000000041d1c7825 */ /* 0x000fcc00078e0012 */
[----:B------:R-:W2:Y:S01]  /*0440*/  LDG.E R28, desc[UR6][R28.64] ;  /* 0x000000061c1c7981 */ /* 0x000ea2000c1e1900 */
[----:B---3--:R-:W-:Y:S01]  /*0450*/  FFMA R25, R16, R26, R25 ;  /* 0x0000001a10197223 */ /* 0x008fe20000000019 */
[----:B------:R-:W-:-:S04]  /*0460*/  IMAD.WIDE.U32 R16, R22, 0x4, R14 ;  /* 0x0000000416107825 */ /* 0x000fc800078e000e */
[--C-:B------:R-:W-:Y:S02]  /*0470*/  IMAD.WIDE.U32 R26, R27, 0x4, R18.reuse ;  /* 0x000000041b1a7825 */ /* 0x100fe400078e0012 */
[----:B------:R-:W2:Y:S02]  /*0480*/  LDG.E R16, desc[UR6][R16.64] ;  /* 0x0000000610107981 */ /* 0x000ea4000c1e1900 */
[----:B------:R-:W-:Y:S02]  /*0490*/  IMAD.WIDE.U32 R18, R21, 0x4, R18 ;  /* 0x0000000415127825 */ /* 0x000fe400078e0012 */
[----:B------:R-:W3:Y:S02]  /*04a0*/  LDG.E R26, desc[UR6][R26.64] ;  /* 0x000000061a1a7981 */ /* 0x000ee4000c1e1900 */
[--C-:B------:R-:W-:Y:S02]  /*04b0*/  IMAD.WIDE.U32 R20, R23, 0x4, R14.reuse ;  /* 0x0000000417147825 */ /* 0x100fe400078e000e */
[----:B------:R-:W4:Y:S02]  /*04c0*/  LDG.E R18, desc[UR6][R18.64] ;  /* 0x0000000612127981 */ /* 0x000f24000c1e1900 */
[----:B------:R-:W-:-:S02]  /*04d0*/  IMAD.WIDE.U32 R14, R24, 0x4, R14 ;  /* 0x00000004180e7825 */ /* 0x000fc400078e000e */
[----:B------:R-:W3:Y:S04]  /*04e0*/  LDG.E R21, desc[UR6][R20.64] ;  /* 0x0000000614157981 */ /* 0x000ee8000c1e1900 */
[----:B------:R-:W4:Y:S01]  /*04f0*/  LDG.E R14, desc[UR6][R14.64] ;  /* 0x000000060e0e7981 */ /* 0x000f22000c1e1900 */
[----:B------:R-:W-:-:S04]  /*0500*/  IADD3 R10, PT, PT, R10, 0x8, RZ ;  /* 0x000000080a0a7810 */ /* 0x000fc80007ffe0ff */
[----:B------:R-:W-:Y:S02]  /*0510*/  ISETP.NE.AND P1, PT, R10, RZ, PT ;  /* 0x000000ff0a00720c */ /* 0x000fe40003f25270 */
[----:B------:R-:W-:Y:S02]  /*0520*/  IADD3 R6, PT, PT, R6, 0x8, RZ ;  /* 0x0000000806067810 */ /* 0x000fe40007ffe0ff */
[C---:B------:R-:W-:Y:S02]  /*0530*/  LEA R2, R9.reuse, R2, 0x3 ;  /* 0x0000000209027211 */ /* 0x040fe400078e18ff */
[C---:B------:R-:W-:Y:S02]  /*0540*/  LEA R12, R9.reuse, R12, 0x3 ;  /* 0x0000000c090c7211 */ /* 0x040fe400078e18ff */
[C---:B------:R-:W-:Y:S02]  /*0550*/  LEA R11, R9.reuse, R11, 0x3 ;  /* 0x0000000b090b7211 */ /* 0x040fe400078e18ff */
[----:B------:R-:W-:-:S02]  /*0560*/  LEA R13, R9, R13, 0x3 ;  /* 0x0000000d090d7211 */ /* 0x000fc400078e18ff */
[C---:B------:R-:W-:Y:S02]  /*0570*/  LEA R22, R9.reuse, R22, 0x3 ;  /* 0x0000001609167211 */ /* 0x040fe400078e18ff */
[C---:B------:R-:W-:Y:S02]  /*0580*/  LEA R23, R9.reuse, R23, 0x3 ;  /* 0x0000001709177211 */ /* 0x040fe400078e18ff */
[C---:B------:R-:W-:Y:S02]  /*0590*/  LEA R24, R9.reuse, R24, 0x3 ;  /* 0x0000001809187211 */ /* 0x040fe400078e18ff */
[----:B------:R-:W-:Y:S01]  /*05a0*/  LEA R8, R9, R8, 0x3 ;  /* 0x0000000809087211 */ /* 0x000fe200078e18ff */
[----:B--2---:R-:W-:-:S04]  /*05b0*/  FFMA R25, R28, R16, R25 ;  /* 0x000000101c197223 */ /* 0x004fc80000000019 */
[----:B---3--:R-:W-:-:S04]  /*05c0*/  FFMA R25, R26, R21, R25 ;  /* 0x000000151a197223 */ /* 0x008fc80000000019 */
[----:B----4-:R-:W-:Y:S01]  /*05d0*/  FFMA R25, R18, R14, R25 ;  /* 0x0000000e12197223 */ /* 0x010fe20000000019 */
[----:B------:R-:W-:Y:S06]  /*05e0*/  @P1 BRA `(.L_x_2) ;  /* 0xfffffffc000c1947 */ /* 0x000fec000383ffff */
.L_x_1:
[----:B------:R-:W-:Y:S05]  /*05f0*/  @!P0 BRA `(.L_x_0) ;  /* 0x0000000400108947 */ /* 0x000fea0003800000 */
[----:B------:R-:W-:Y:S02]  /*0600*/  ISETP.GE.U32.AND P0, PT, R5, 0x4, PT ;  /* 0x000000040500780c */ /* 0x000fe40003f06070 */
[----:B------:R-:W-:-:S04]  /*0610*/  LOP3.LUT R6, R0, 0x3, RZ, 0xc0, !PT ;  /* 0x0000000300067812 */ /* 0x000fc800078ec0ff */
[----:B------:R-:W-:-:S07]  /*0620*/  ISETP.NE.AND P1, PT, R6, RZ, PT ;  /* 0x000000ff0600720c */ /* 0x000fce0003f25270 */
[----:B------:R-:W-:Y:S06]  /*0630*/  @!P0 BRA `(.L_x_3) ;  /* 0x0000000000808947 */ /* 0x000fec0003800000 */
[----:B------:R-:W0:Y:S01]  /*0640*/  LDC.64 R8, c[0x0][0x388] ;  /* 0x0000e200ff087b82 */ /* 0x000e220000000a00 */
[----:B------:R-:W1:Y:S01]  /*0650*/  LDCU UR4, c[0x0][0x39c] ;  /* 0x00007380ff0477ac */ /* 0x000e620008000800 */
[----:B------:R-:W-:-:S05]  /*0660*/  IMAD R5, R3, R0, R7 ;  /* 0x0000000003057224 */ /* 0x000fca00078e0207 */
[C---:B------:R-:W-:Y:S01]  /*0670*/  IADD3 R21, PT, PT, R5.reuse, 0x1, RZ ;  /* 0x0000000105157810 */ /* 0x040fe20007ffe0ff */
[----:B------:R-:W2:Y:S01]  /*0680*/  LDC.64 R10, c[0x0][0x380] ;  /* 0x0000e000ff0a7b82 */ /* 0x000ea20000000a00 */
[----:B------:R-:W-:Y:S01]  /*0690*/  IADD3 R15, PT, PT, R5, 0x2, RZ ;  /* 0x00000002050f7810 */ /* 0x000fe20007ffe0ff */
[----:B-1----:R-:W-:-:S04]  /*06a0*/  IMAD R13, R7, UR4, R4 ;  /* 0x00000004070d7c24 */ /* 0x002fc8000f8e0204 */
[C---:B0-----:R-:W-:Y:S01]  /*06b0*/  IMAD.WIDE.U32 R18, R13.reuse, 0x4, R8 ;  /* 0x000000040d127825 */ /* 0x041fe200078e0008 */
[----:B------:R-:W-:-:S04]  /*06c0*/  IADD3 R13, PT, PT, R13, UR4, RZ ;  /* 0x000000040d0d7c10 */ /* 0x000fc8000fffe0ff */
[----:B------:R-:W-:Y:S01]  /*06d0*/  IADD3 R27, PT, PT, R13, UR4, RZ ;  /* 0x000000040d1b7c10 */ /* 0x000fe2000fffe0ff */
[--C-:B--2---:R-:W-:Y:S01]  /*06e0*/  IMAD.WIDE.U32 R22, R5, 0x4, R10.reuse ;  /* 0x0000000405167825 */ /* 0x104fe200078e000a */
[----:B------:R-:W2:Y:S03]  /*06f0*/  LDG.E R18, desc[UR6][R18.64] ;  /* 0x0000000612127981 */ /* 0x000ea6000c1e1900 */
[----:B------:R-:W-:Y:S01]  /*0700*/  IMAD.WIDE.U32 R20, R21, 0x4, R10 ;  /* 0x0000000415147825 */ /* 0x000fe200078e000a */
[----:B------:R-:W2:Y:S03]  /*0710*/  LDG.E R2, desc[UR6][R22.64] ;  /* 0x0000000616027981 */ /* 0x000ea6000c1e1900 */
[----:B------:R-:W-:Y:S01]  /*0720*/  IMAD.WIDE.U32 R16, R13, 0x4, R8 ;  /* 0x000000040d107825 */ /* 0x000fe200078e0008 */
[----:B------:R-:W-:Y:S01]  /*0730*/  IADD3 R5, PT, PT, R5, 0x3, RZ ;  /* 0x0000000305057810 */ /* 0x000fe20007ffe0ff */
[----:B------:R-:W3:Y:S01]  /*0740*/  LDG.E R20, desc[UR6][R20.64] ;  /* 0x0000000614147981 */ /* 0x000ee2000c1e1900 */
[----:B------:R-:W-:Y:S01]  /*0750*/  IADD3 R29, PT, PT, R27, UR4, RZ ;  /* 0x000000041b1d7c10 */ /* 0x000fe2000fffe0ff */
[----:B------:R-:W-:-:S02]  /*0760*/  IMAD.WIDE.U32 R14, R15, 0x4, R10 ;  /* 0x000000040f0e7825 */ /* 0x000fc400078e000a */
[----:B------:R-:W3:Y:S02]  /*0770*/  LDG.E R16, desc[UR6][R16.64] ;  /* 0x0000000610107981 */ /* 0x000ee4000c1e1900 */
[----:B------:R-:W-:Y:S02]  /*0780*/  IMAD.WIDE.U32 R12, R27, 0x4, R8 ;  /* 0x000000041b0c7825 */ /* 0x000fe400078e0008 */
[----:B------:R-:W4:Y:S02]  /*0790*/  LDG.E R15, desc[UR6][R14.64] ;  /* 0x000000060e0f7981 */ /* 0x000f24000c1e1900 */
[----:B------:R-:W-:Y:S02]  /*07a0*/  IMAD.WIDE.U32 R10, R5, 0x4, R10 ;  /* 0x00000004050a7825 */ /* 0x000fe400078e000a */
[----:B------:R-:W4:Y:S02]  /*07b0*/  LDG.E R12, desc[UR6][R12.64] ;  /* 0x000000060c0c7981 */ /* 0x000f24000c1e1900 */
[----:B------:R-:W-:-:S02]  /*07c0*/  IMAD.WIDE.U32 R8, R29, 0x4, R8 ;  /* 0x000000041d087825 */ /* 0x000fc400078e0008 */
[----:B------:R-:W5:Y:S04]  /*07d0*/  LDG.E R11, desc[UR6][R10.64] ;  /* 0x000000060a0b7981 */ /* 0x000f68000c1e1900 */
[----:B------:R-:W5:Y:S01]  /*07e0*/  LDG.E R8, desc[UR6][R8.64] ;  /* 0x0000000608087981 */ /* 0x000f62000c1e1900 */
[----:B------:R-:W-:Y:S01]  /*07f0*/  IADD3 R7, PT, PT, R7, 0x4, RZ ;  /* 0x0000000407077810 */ /* 0x000fe20007ffe0ff */
[----:B--2---:R-:W-:-:S04]  /*0800*/  FFMA R25, R2, R18, R25 ;  /* 0x0000001202197223 */ /* 0x004fc80000000019 */
[----:B---3--:R-:W-:-:S04]  /*0810*/  FFMA R20, R20, R16, R25 ;  /* 0x0000001014147223 */ /* 0x008fc80000000019 */
[----:B----4-:R-:W-:-:S04]  /*0820*/  FFMA R20, R15, R12, R20 ;  /* 0x0000000c0f147223 */ /* 0x010fc80000000014 */
[----:B-----5:R-:W-:-:S07]  /*0830*/  FFMA R25, R11, R8, R20 ;  /* 0x000000080b197223 */ /* 0x020fce0000000014 */
.L_x_3:
[----:B------:R-:W-:Y:S05]  /*0840*/  @!P1 BRA `(.L_x_0) ;  /* 0x00000000007c9947 */ /* 0x000fea0003800000 */
[----:B------:R-:W-:Y:S01]  /*0850*/  ISETP.NE.AND P0, PT, R6, 0x1, PT ;  /* 0x000000010600780c */ /* 0x000fe20003f05270 */
[----:B------:R-:W0:Y:S01]  /*0860*/  LDC.64 R16, c[0x0][0x388] ;  /* 0x0000e200ff107b82 */ /* 0x000e220000000a00 */
[----:B------:R-:W-:-:S04]  /*0870*/  LOP3.LUT R5, R0, 0x1, RZ, 0xc0, !PT ;  /* 0x0000000100057812 */ /* 0x000fc800078ec0ff */
[----:B------:R-:W-:-:S03]  /*0880*/  ISETP.NE.U32.AND P1, PT, R5, 0x1, PT ;  /* 0x000000010500780c */ /* 0x000fc60003f25070 */
[----:B------:R-:W1:Y:S04]  /*0890*/  LDC.64 R12, c[0x0][0x380] ;  /* 0x0000e000ff0c7b82 */ /* 0x000e680000000a00 */
[----:B------:R-:W-:-:S04]  /*08a0*/  @P0 IMAD R15, R3, R0, R7 ;  /* 0x00000000030f0224 */ /* 0x000fc800078e0207 */
[----:B------:R-:W2:Y:S08]  /*08b0*/  @P0 LDC R2, c[0x0][0x39c] ;  /* 0x0000e700ff020b82 */ /* 0x000eb00000000800 */
[----:B------:R-:W3:Y:S08]  /*08c0*/  @!P1 LDC R6, c[0x0][0x39c] ;  /* 0x0000e700ff069b82 */ /* 0x000ef00000000800 */
[----:B------:R-:W4:Y:S08]  /*08d0*/  LDC.64 R10, c[0x0][0x380] ;  /* 0x0000e000ff0a7b82 */ /* 0x000f300000000a00 */
[----:B------:R-:W5:Y:S01]  /*08e0*/  LDC.64 R8, c[0x0][0x388] ;  /* 0x0000e200ff087b82 */ /* 0x000f620000000a00 */
[C---:B--2---:R-:W-:Y:S01]  /*08f0*/  @P0 IMAD R5, R7.reuse, R2, R4 ;  /* 0x0000000207050224 */ /* 0x044fe200078e0204 */
[----:B------:R-:W-:-:S03]  /*0900*/  @P0 IADD3 R7, PT, PT, R7, 0x2, RZ ;  /* 0x0000000207070810 */ /* 0x000fc60007ffe0ff */
[C---:B0-----:R-:W-:Y:S01]  /*0910*/  @P0 IMAD.WIDE.U32 R18, R5.reuse, 0x4, R16 ;  /* 0x0000000405120825 */ /* 0x041fe200078e0010 */
[----:B------:R-:W-:Y:S02]  /*0920*/  @P0 IADD3 R21, PT, PT, R5, R2, RZ ;  /* 0x0000000205150210 */ /* 0x000fe40007ffe0ff */
[C---:B------:R-:W-:Y:S01]  /*0930*/  @P0 IADD3 R5, PT, PT, R15.reuse, 0x1, RZ ;  /* 0x000000010f050810 */ /* 0x040fe20007ffe0ff */
[--C-:B-1----:R-:W-:Y:S01]  /*0940*/  @P0 IMAD.WIDE.U32 R14, R15, 0x4, R12.reuse ;  /* 0x000000040f0e0825 */ /* 0x102fe200078e000c */
[----:B------:R-:W2:Y:S03]  /*0950*/  @P0 LDG.E R2, desc[UR6][R18.64] ;  /* 0x0000000612020981 */ /* 0x000ea6000c1e1900 */
[----:B------:R-:W-:Y:S02]  /*0960*/  @P0 IMAD.WIDE.U32 R12, R5, 0x4, R12 ;  /* 0x00000004050c0825 */ /* 0x000fe400078e000c */
[----:B------:R-:W2:Y:S02]  /*0970*/  @P0 LDG.E R14, desc[UR6][R14.64] ;  /* 0x000000060e0e0981 */ /* 0x000ea4000c1e1900 */
[----:B------:R-:W-:-:S02]  /*0980*/  @!P1 IMAD R5, R3, R0, R7 ;  /* 0x0000000003059224 */ /* 0x000fc400078e0207 */
[----:B------:R-:W-:Y:S01]  /*0990*/  @P0 IMAD.WIDE.U32 R16, R21, 0x4, R16 ;  /* 0x0000000415100825 */ /* 0x000fe200078e0010 */
[----:B------:R-:W2:Y:S03]  /*09a0*/  @P0 LDG.E R13, desc[UR6][R12.64] ;  /* 0x000000060c0d0981 */ /* 0x000ea6000c1e1900 */
[----:B---3--:R-:W-:Y:S02]  /*09b0*/  @!P1 IMAD R7, R7, R6, R4 ;  /* 0x0000000607079224 */ /* 0x008fe400078e0204 */
[----:B----4-:R-:W-:Y:S01]  /*09c0*/  @!P1 IMAD.WIDE.U32 R10, R5, 0x4, R10 ;  /* 0x00000004050a9825 */ /* 0x010fe200078e000a */
[----:B------:R-:W3:Y:S03]  /*09d0*/  @P0 LDG.E R16, desc[UR6][R16.64] ;  /* 0x0000000610100981 */ /* 0x000ee6000c1e1900 */
[----:B-----5:R-:W-:-:S02]  /*09e0*/  @!P1 IMAD.WIDE.U32 R8, R7, 0x4, R8 ;  /* 0x0000000407089825 */ /* 0x020fc400078e0008 */
[----:B------:R-:W4:Y:S04]  /*09f0*/  @!P1 LDG.E R10, desc[UR6][R10.64] ;  /* 0x000000060a0a9981 */ /* 0x000f28000c1e1900 */
[----:B------:R-:W4:Y:S01]  /*0a00*/  @!P1 LDG.E R8, desc[UR6][R8.64] ;  /* 0x0000000608089981 */ /* 0x000f22000c1e1900 */
[----:B--2---:R-:W-:-:S04]  /*0a10*/  @P0 FFMA R2, R14, R2, R25 ;  /* 0x000000020e020223 */ /* 0x004fc80000000019 */
[----:B---3--:R-:W-:-:S04]  /*0a20*/  @P0 FFMA R25, R13, R16, R2 ;  /* 0x000000100d190223 */ /* 0x008fc80000000002 */
[----:B----4-:R-:W-:-:S07]  /*0a30*/  @!P1 FFMA R25, R10, R8, R25 ;  /* 0x000000080a199223 */ /* 0x010fce0000000019 */
.L_x_0:
[----:B------:R-:W0:Y:S02]  /*0a40*/  LDCU.64 UR4, c[0x0][0x398] ;  /* 0x00007300ff0477ac */ /* 0x000e240008000a00 */
[----:B0-----:R-:W-:Y:S01]  /*0a50*/  ISETP.GE.U32.AND P0, PT, R4, UR5, PT ;  /* 0x0000000504007c0c */ /* 0x001fe2000bf06070 */
[----:B------:R-:W-:-:S03]  /*0a60*/  IMAD R5, R3, UR5, R4 ;  /* 0x0000000503057c24 */ /* 0x000fc6000f8e0204 */
[----:B------:R-:W-:-:S13]  /*0a70*/  ISETP.GE.U32.OR P0, PT, R3, UR4, P0 ;  /* 0x0000000403007c0c */ /* 0x000fda0008706470 */
[----:B------:R-:W-:Y:S05]  /*0a80*/  @P0 EXIT ;  /* 0x000000000000094d */ /* 0x000fea0003800000 */
[----:B------:R-:W0:Y:S02]  /*0a90*/  LDC.64 R2, c[0x0][0x390] ;  /* 0x0000e400ff027b82 */ /* 0x000e240000000a00 */
[----:B0-----:R-:W-:-:S05]  /*0aa0*/  IMAD.WIDE.U32 R2, R5, 0x4, R2 ;  /* 0x0000000405027825 */ /* 0x001fca00078e0002 */
[----:B------:R-:W-:Y:S01]  /*0ab0*/  STG.E desc[UR6][R2.64], R25 ;  /* 0x0000001902007986 */ /* 0x000fe2000c101906 */
[----:B------:R-:W-:Y:S05]  /*0ac0*/  EXIT ;  /* 0x000000000000794d */ /* 0x000fea0003800000 */
.L_x_4:
[----:B------:R-:W-:-:S00]  /*0ad0*/  BRA `(.L_x_4) ;  /* 0xfffffffc00fc7947 */ /* 0x000fc0000383ffff */
[----:B------:R-:W-:-:S00]  /*0ae0*/  NOP ;  /* 0x0000000000007918 */ /* 0x000fc00000000000 */
        /* <DEDUP_REMOVED lines=9> */
.L_x_5:


//--------------------- .nv.shared.reserved.0     --------------------------
	.section	.nv.shared.reserved.0,"aw",@nobits
	.weak		__nv_reservedSMEM_offset_0_alias
	.size		__nv_reservedSMEM_offset_0_alias, 0, 64
	.other		__nv_reservedSMEM_offset_0_alias,@"STO_CUDA_RESERVED_SHARED STV_DEFAULT"
__nv_reservedSMEM_offset_0_alias:
	.zero		0
	.zero		64


//--------------------- .nv.constant0._Z14mat_mul_kernelPfS_S_jjj --------------------------
	.section	.nv.constant0._Z14mat_mul_kernelPfS_S_jjj,"a",@progbits
	.sectionflags	@""
	.align	4
.nv.constant0._Z14mat_mul_kernelPfS_S_jjj:
	.zero		932


//--------------------- SYMBOLS --------------------------

	.type		.nv.reservedSmem.offset0,@object
	.size		.nv.reservedSmem.offset0,0x4
